	.headerflags	@"EF_CUDA_TEXMODE_UNIFIED EF_CUDA_64BIT_ADDRESS EF_CUDA_ACCELERATORS EF_CUDA_SM90 EF_CUDA_VIRTUAL_SM(EF_CUDA_SM90)"
	.elftype	@"ET_EXEC"


//--------------------- .nv.info                  --------------------------
	.section	.nv.info,"",@"SHT_CUDA_INFO"
	.align	4


	//----- nvinfo : EIATTR_REGCOUNT
	.align		4
        /*0000*/ 	.byte	0x04, 0x2f
        /*0002*/ 	.short	(.L_1 - .L_0)
	.align		4
.L_0:
        /*0004*/ 	.word	index@(triton_poi_fused__to_copy_add_arange_clamp_mul_sub_1)
        /*0008*/ 	.word	0x0000000a


	//----- nvinfo : EIATTR_MIN_STACK_SIZE
	.align		4
.L_1:
        /*000c*/ 	.byte	0x04, 0x12
        /*000e*/ 	.short	(.L_3 - .L_2)
	.align		4
.L_2:
        /*0010*/ 	.word	index@(triton_poi_fused__to_copy_add_arange_clamp_mul_sub_1)
        /*0014*/ 	.word	0x00000000


	//----- nvinfo : EIATTR_FRAME_SIZE
	.align		4
.L_3:
        /*0018*/ 	.byte	0x04, 0x11
        /*001a*/ 	.short	(.L_5 - .L_4)
	.align		4
.L_4:
        /*001c*/ 	.word	index@(triton_poi_fused__to_copy_add_arange_clamp_mul_sub_1)
        /*0020*/ 	.word	0x00000000


	//----- nvinfo : EIATTR_MIN_STACK_SIZE
	.align		4
.L_5:
        /*0024*/ 	.byte	0x04, 0x12
        /*0026*/ 	.short	(.L_7 - .L_6)
	.align		4
.L_6:
        /*0028*/ 	.word	index@(triton_poi_fused__to_copy_add_arange_clamp_mul_sub_1)
        /*002c*/ 	.word	0x00000000
.L_7:


//--------------------- .nv.info.triton_poi_fused__to_copy_add_arange_clamp_mul_sub_1 --------------------------
	.section	.nv.info.triton_poi_fused__to_copy_add_arange_clamp_mul_sub_1,"",@"SHT_CUDA_INFO"
	.sectionflags	@""
	.align	4


	//----- nvinfo : EIATTR_CUDA_API_VERSION
	.align		4
        /*0000*/ 	.byte	0x04, 0x37
        /*0002*/ 	.short	(.L_9 - .L_8)
.L_8:
        /*0004*/ 	.word	0x0000007c


	//----- nvinfo : EIATTR_KPARAM_INFO
	.align		4
.L_9:
        /*0008*/ 	.byte	0x04, 0x17
        /*000a*/ 	.short	(.L_11 - .L_10)
.L_10:
        /*000c*/ 	.word	0x00000000
        /*0010*/ 	.short	0x0001
        /*0012*/ 	.short	0x0008
        /*0014*/ 	.byte	0x00, 0xf0, 0x11, 0x00


	//----- nvinfo : EIATTR_KPARAM_INFO
	.align		4
.L_11:
        /*0018*/ 	.byte	0x04, 0x17
        /*001a*/ 	.short	(.L_13 - .L_12)
.L_12:
        /*001c*/ 	.word	0x00000000
        /*0020*/ 	.short	0x0000
        /*0022*/ 	.short	0x0000
        /*0024*/ 	.byte	0x00, 0xf4, 0x21, 0x00


	//----- nvinfo : EIATTR_SPARSE_MMA_MASK
	.align		4
.L_13:
        /*0028*/ 	.byte	0x03, 0x50
        /*002a*/ 	.short	0x0000


	//----- nvinfo : EIATTR_MAXREG_COUNT
	.align		4
        /*002c*/ 	.byte	0x03, 0x1b
        /*002e*/ 	.short	0x00ff


	//----- nvinfo : EIATTR_EXIT_INSTR_OFFSETS
	.align		4
        /*0030*/ 	.byte	0x04, 0x1c
        /*0032*/ 	.short	(.L_15 - .L_14)


	//   ....[0]....
.L_14:
        /*0034*/ 	.word	0x00000110


	//   ....[1]....
        /*0038*/ 	.word	0x00000140


	//----- nvinfo : EIATTR_REQNTID
	.align		4
.L_15:
        /*003c*/ 	.byte	0x04, 0x10
        /*003e*/ 	.short	(.L_17 - .L_16)
.L_16:
        /*0040*/ 	.word	0x00000020
        /*0044*/ 	.word	0x00000001
        /*0048*/ 	.word	0x00000001


	//----- nvinfo : EIATTR_CBANK_PARAM_SIZE
	.align		4
.L_17:
        /*004c*/ 	.byte	0x03, 0x19
        /*004e*/ 	.short	0x000c


	//----- nvinfo : EIATTR_PARAM_CBANK
	.align		4
        /*0050*/ 	.byte	0x04, 0x0a
        /*0052*/ 	.short	(.L_19 - .L_18)
	.align		4
.L_18:
        /*0054*/ 	.word	index@(.nv.constant0.triton_poi_fused__to_copy_add_arange_clamp_mul_sub_1)
        /*0058*/ 	.short	0x0210
        /*005a*/ 	.short	0x000c


	//----- nvinfo : EIATTR_SW_WAR
	.align		4
.L_19:
        /*005c*/ 	.byte	0x04, 0x36
        /*005e*/ 	.short	(.L_21 - .L_20)
.L_20:
        /*0060*/ 	.word	0x00000008
.L_21:


//--------------------- .nv.callgraph             --------------------------
	.section	.nv.callgraph,"",@"SHT_CUDA_CALLGRAPH"
	.align	4
	.sectionentsize	8
	.align		4
        /*0000*/ 	.word	0x00000000
	.align		4
        /*0004*/ 	.word	0xffffffff
	.align		4
        /*0008*/ 	.word	0x00000000
	.align		4
        /*000c*/ 	.word	0xfffffffe
	.align		4
        /*0010*/ 	.word	0x00000000
	.align		4
        /*0014*/ 	.word	0xfffffffd
	.align		4
        /*0018*/ 	.word	0x00000000
	.align		4
        /*001c*/ 	.word	0xfffffffc


//--------------------- .text.triton_poi_fused__to_copy_add_arange_clamp_mul_sub_1 --------------------------
	.section	.text.triton_poi_fused__to_copy_add_arange_clamp_mul_sub_1,"ax",@progbits
	.align	128
        .global         triton_poi_fused__to_copy_add_arange_clamp_mul_sub_1
        .type           triton_poi_fused__to_copy_add_arange_clamp_mul_sub_1,@function
        .size           triton_poi_fused__to_copy_add_arange_clamp_mul_sub_1,(.L_x_1 - triton_poi_fused__to_copy_add_arange_clamp_mul_sub_1)
        .other          triton_poi_fused__to_copy_add_arange_clamp_mul_sub_1,@"STO_CUDA_ENTRY STV_DEFAULT"
triton_poi_fused__to_copy_add_arange_clamp_mul_sub_1:
.text.triton_poi_fused__to_copy_add_arange_clamp_mul_sub_1:
[----:B------:R-:W0:Y:S02]  /*0000*/  LDC R1, c[0x0][0x28] ;  /* 0x00000a00ff017b82 */ /* 0x000e240000000800 */
[----:B------:R-:W1:Y:S01]  /*0010*/  S2R R6, SR_TID.X ;  /* 0x0000000000067919 */ /* 0x000e620000002100 */
[----:B------:R-:W-:Y:S01]  /*0020*/  IMAD.MOV.U32 R3, RZ, RZ, 0x3e800000 ;  /* 0x3e800000ff037424 */ /* 0x000fe200078e00ff */
[----:B------:R-:W2:Y:S01]  /*0030*/  S2R R5, SR_CTAID.X ;  /* 0x0000000000057919 */ /* 0x000ea20000002500 */
[C---:B-1----:R-:W-:Y:S02]  /*0040*/  LOP3.LUT R0, R6.reuse, 0x7, RZ, 0xc0, !PT ;  /* 0x0000000706007812 */ /* 0x042fe400078ec0ff */
[----:B------:R-:W-:-:S03]  /*0050*/  LOP3.LUT P0, RZ, R6, 0x18, RZ, 0xc0, !PT ;  /* 0x0000001806ff7812 */ /* 0x000fc6000780c0ff */
[----:B--2---:R-:W-:-:S05]  /*0060*/  IMAD R5, R5, 0x8, R0 ;  /* 0x0000000805057824 */ /* 0x004fca00078e0200 */
[----:B------:R-:W-:Y:S02]  /*0070*/  I2FP.F32.S32 R0, R5 ;  /* 0x0000000500007245 */ /* 0x000fe40000201400 */
[----:B------:R-:W-:-:S03]  /*0080*/  ISETP.LT.AND P0, PT, R5, 0x8, !P0 ;  /* 0x000000080500780c */ /* 0x000fc60004701270 */
[----:B------:R-:W-:-:S04]  /*0090*/  FADD R0, R0, 0.5 ;  /* 0x3f00000000007421 */ /* 0x000fc80000000000 */
[----:B------:R-:W-:Y:S02]  /*00a0*/  FFMA R0, R0, R3, -0.5 ;  /* 0xbf00000000007423 */ /* 0x000fe40000000003 */
[----:B------:R-:W1:Y:S03]  /*00b0*/  LDC.64 R2, c[0x0][0x210] ;  /* 0x00008400ff027b82 */ /* 0x000e660000000a00 */
[----:B------:R-:W-:-:S04]  /*00c0*/  FMNMX R0, RZ, R0, !PT ;  /* 0x00000000ff007209 */ /* 0x000fc80007800000 */
[----:B------:R-:W2:Y:S02]  /*00d0*/  F2I.TRUNC.NTZ R4, R0 ;  /* 0x0000000000047305 */ /* 0x000ea4000020f100 */
[----:B--2---:R-:W-:Y:S01]  /*00e0*/  I2FP.F32.S32 R7, R4 ;  /* 0x0000000400077245 */ /* 0x004fe20000201400 */
[----:B-1----:R-:W-:-:S04]  /*00f0*/  IMAD.WIDE R2, R5, 0x4, R2 ;  /* 0x0000000405027825 */ /* 0x002fc800078e0202 */
[----:B------:R-:W-:Y:S01]  /*0100*/  FADD.SAT R7, R0, -R7 ;  /* 0x8000000700077221 */ /* 0x000fe20000002000 */
[----:B------:R-:W-:Y:S06]  /*0110*/  @!P0 EXIT ;  /* 0x000000000000894d */ /* 0x000fec0003800000 */
[----:B------:R-:W-:Y:S02]  /*0120*/  ULDC.64 UR4, c[0x0][0x208] ;  /* 0x0000820000047ab9 */ /* 0x000fe40000000a00 */
[----:B------:R-:W-:Y:S01]  /*0130*/  STG.E desc[UR4][R2.64], R7 ;  /* 0x0000000702007986 */ /* 0x000fe2000c101904 */
[----:B------:R-:W-:Y:S05]  /*0140*/  EXIT ;  /* 0x000000000000794d */ /* 0x000fea0003800000 */
.L_x_0:
[----:B------:R-:W-:-:S00]  /*0150*/  BRA `(.L_x_0) ;  /* 0xfffffffc00fc7947 */ /* 0x000fc0000383ffff */
[----:B------:R-:W-:-:S00]  /*0160*/  NOP ;  /* 0x0000000000007918 */ /* 0x000fc00000000000 */
        /* <DEDUP_REMOVED lines=9> */
.L_x_1:


//--------------------- .nv.constant0.triton_poi_fused__to_copy_add_arange_clamp_mul_sub_1 --------------------------
	.section	.nv.constant0.triton_poi_fused__to_copy_add_arange_clamp_mul_sub_1,"a",@progbits
	.sectionflags	@""
	.align	4
.nv.constant0.triton_poi_fused__to_copy_add_arange_clamp_mul_sub_1:
	.zero		540
